//
// Generated by NVIDIA NVVM Compiler
//
// Compiler Build ID: CL-36424714
// Cuda compilation tools, release 13.0, V13.0.88
// Based on NVVM 20.0.0
//

.version 9.0
.target sm_100
.address_size 64

	// .globl	_Z23contrastive_loss_kernelPKfS0_S0_Pfi

.visible .entry _Z23contrastive_loss_kernelPKfS0_S0_Pfi(
	.param .u64 .ptr .align 1 _Z23contrastive_loss_kernelPKfS0_S0_Pfi_param_0,
	.param .u64 .ptr .align 1 _Z23contrastive_loss_kernelPKfS0_S0_Pfi_param_1,
	.param .u64 .ptr .align 1 _Z23contrastive_loss_kernelPKfS0_S0_Pfi_param_2,
	.param .u64 .ptr .align 1 _Z23contrastive_loss_kernelPKfS0_S0_Pfi_param_3,
	.param .u32 _Z23contrastive_loss_kernelPKfS0_S0_Pfi_param_4
)
{
	.reg .pred 	%p<2>;
	.reg .b32 	%r<6>;
	.reg .b32 	%f<13>;
	.reg .b64 	%rd<14>;

	ld.param.u64 	%rd1, [_Z23contrastive_loss_kernelPKfS0_S0_Pfi_param_0];
	ld.param.u64 	%rd2, [_Z23contrastive_loss_kernelPKfS0_S0_Pfi_param_1];
	ld.param.u64 	%rd3, [_Z23contrastive_loss_kernelPKfS0_S0_Pfi_param_2];
	ld.param.u64 	%rd4, [_Z23contrastive_loss_kernelPKfS0_S0_Pfi_param_3];
	ld.param.u32 	%r2, [_Z23contrastive_loss_kernelPKfS0_S0_Pfi_param_4];
	mov.u32 	%r3, %ctaid.x;
	mov.u32 	%r4, %ntid.x;
	mov.u32 	%r5, %tid.x;
	mad.lo.s32 	%r1, %r3, %r4, %r5;
	setp.ge.s32 	%p1, %r1, %r2;
	@%p1 bra 	$L__BB0_2;
	cvta.to.global.u64 	%rd5, %rd1;
	cvta.to.global.u64 	%rd6, %rd2;
	cvta.to.global.u64 	%rd7, %rd3;
	cvta.to.global.u64 	%rd8, %rd4;
	mul.wide.s32 	%rd9, %r1, 4;
	add.s64 	%rd10, %rd5, %rd9;
	ld.global.f32 	%f1, [%rd10];
	add.s64 	%rd11, %rd6, %rd9;
	ld.global.f32 	%f2, [%rd11];
	sub.f32 	%f3, %f1, %f2;
	mul.f32 	%f4, %f3, %f3;
	sqrt.rn.f32 	%f5, %f4;
	add.s64 	%rd12, %rd7, %rd9;
	ld.global.f32 	%f6, [%rd12];
	sub.f32 	%f7, %f1, %f6;
	mul.f32 	%f8, %f7, %f7;
	sqrt.rn.f32 	%f9, %f8;
	sub.f32 	%f10, %f5, %f9;
	add.f32 	%f11, %f10, 0f3F800000;
	max.f32 	%f12, %f11, 0f00000000;
	add.s64 	%rd13, %rd8, %rd9;
	st.global.f32 	[%rd13], %f12;
$L__BB0_2:
	ret;

}


// ===== COMPILED SASS (sm_100) =====

	.target	sm_100

	.elftype	@"ET_EXEC"


//--------------------- .note.nv.tkinfo           --------------------------
	.section	.note.nv.tkinfo,"",@"SHT_NOTE"
	.sectionflags	@"SHF_NOTE_NV_TKINFO"
	.tkinfo
        /*0018*/ 	.word	0x00000002
        /*0030*/ 	.string	""
        /*0030*/ 	.string	"ptxas"
        /*0030*/ 	.string	"Cuda compilation tools, release 13.0, V13.0.88"
        /*0030*/ 	.string	"Build cuda_13.0.r13.0/compiler.36424714_0"
        /*0030*/ 	.string	"-arch sm_100 -m 64 "



//--------------------- .note.nv.cuinfo           --------------------------
	.section	.note.nv.cuinfo,"",@"SHT_NOTE"
	.sectionflags	@"SHF_NOTE_NV_CUINFO"
        /*0018*/ 	.short	0x0002
        /*001a*/ 	.short	0x0064
        /*001c*/ 	.short	0x0082
	.zero		2


//--------------------- .nv.info                  --------------------------
	.section	.nv.info,"",@"SHT_CUDA_INFO"
	.align	4


	//----- nvinfo : EIATTR_REGCOUNT
	.align		4
        /*0000*/ 	.byte	0x04, 0x2f
        /*0002*/ 	.short	(.L_1 - .L_0)
	.align		4
.L_0:
        /*0004*/ 	.word	index@(_Z23contrastive_loss_kernelPKfS0_S0_Pfi)
        /*0008*/ 	.word	0x0000000d


	//----- nvinfo : EIATTR_FRAME_SIZE
	.align		4
.L_1:
        /*000c*/ 	.byte	0x04, 0x11
        /*000e*/ 	.short	(.L_3 - .L_2)
	.align		4
.L_2:
        /*0010*/ 	.word	index@($__internal_0_$__cuda_sm20_sqrt_rn_f32_slowpath)
        /*0014*/ 	.word	0x00000000


	//----- nvinfo : EIATTR_FRAME_SIZE
	.align		4
.L_3:
        /*0018*/ 	.byte	0x04, 0x11
        /*001a*/ 	.short	(.L_5 - .L_4)
	.align		4
.L_4:
        /*001c*/ 	.word	index@(_Z23contrastive_loss_kernelPKfS0_S0_Pfi)
        /*0020*/ 	.word	0x00000000


	//----- nvinfo : EIATTR_MIN_STACK_SIZE
	.align		4
.L_5:
        /*0024*/ 	.byte	0x04, 0x12
        /*0026*/ 	.short	(.L_7 - .L_6)
	.align		4
.L_6:
        /*0028*/ 	.word	index@(_Z23contrastive_loss_kernelPKfS0_S0_Pfi)
        /*002c*/ 	.word	0x00000000
.L_7:


//--------------------- .nv.compat                --------------------------
	.section	.nv.compat,"",@"SHT_CUDA_COMPAT_INFO"
	.align	4
        /*0000*/ 	.byte	0x02, 0x09, 0x00, 0x00, 0x02, 0x02, 0x01, 0x00, 0x02, 0x05, 0x05, 0x00, 0x03, 0x07, 0x01, 0x01
        /*0010*/ 	.byte	0x02, 0x03, 0x00, 0x00, 0x02, 0x06, 0x01, 0x00, 0x04, 0x0b, 0x08, 0x00, 0x01, 0x00, 0x00, 0x00
        /*0020*/ 	.byte	0x00, 0x00, 0x00, 0x00


//--------------------- .nv.info._Z23contrastive_loss_kernelPKfS0_S0_Pfi --------------------------
	.section	.nv.info._Z23contrastive_loss_kernelPKfS0_S0_Pfi,"",@"SHT_CUDA_INFO"
	.sectionflags	@""
	.align	4


	//----- nvinfo : EIATTR_CUDA_API_VERSION
	.align		4
        /*0000*/ 	.byte	0x04, 0x37
        /*0002*/ 	.short	(.L_9 - .L_8)
.L_8:
        /*0004*/ 	.word	0x00000082


	//----- nvinfo : EIATTR_KPARAM_INFO
	.align		4
.L_9:
        /*0008*/ 	.byte	0x04, 0x17
        /*000a*/ 	.short	(.L_11 - .L_10)
.L_10:
        /*000c*/ 	.word	0x00000000
        /*0010*/ 	.short	0x0004
        /*0012*/ 	.short	0x0020
        /*0014*/ 	.byte	0x00, 0xf0, 0x11, 0x00


	//----- nvinfo : EIATTR_KPARAM_INFO
	.align		4
.L_11:
        /*0018*/ 	.byte	0x04, 0x17
        /*001a*/ 	.short	(.L_13 - .L_12)
.L_12:
        /*001c*/ 	.word	0x00000000
        /*0020*/ 	.short	0x0003
        /*0022*/ 	.short	0x0018
        /*0024*/ 	.byte	0x00, 0xf5, 0x21, 0x00


	//----- nvinfo : EIATTR_KPARAM_INFO
	.align		4
.L_13:
        /*0028*/ 	.byte	0x04, 0x17
        /*002a*/ 	.short	(.L_15 - .L_14)
.L_14:
        /*002c*/ 	.word	0x00000000
        /*0030*/ 	.short	0x0002
        /*0032*/ 	.short	0x0010
        /*0034*/ 	.byte	0x00, 0xf5, 0x21, 0x00


	//----- nvinfo : EIATTR_KPARAM_INFO
	.align		4
.L_15:
        /*0038*/ 	.byte	0x04, 0x17
        /*003a*/ 	.short	(.L_17 - .L_16)
.L_16:
        /*003c*/ 	.word	0x00000000
        /*0040*/ 	.short	0x0001
        /*0042*/ 	.short	0x0008
        /*0044*/ 	.byte	0x00, 0xf5, 0x21, 0x00


	//----- nvinfo : EIATTR_KPARAM_INFO
	.align		4
.L_17:
        /*0048*/ 	.byte	0x04, 0x17
        /*004a*/ 	.short	(.L_19 - .L_18)
.L_18:
        /*004c*/ 	.word	0x00000000
        /*0050*/ 	.short	0x0000
        /*0052*/ 	.short	0x0000
        /*0054*/ 	.byte	0x00, 0xf5, 0x21, 0x00


	//----- nvinfo : EIATTR_SPARSE_MMA_MASK
	.align		4
.L_19:
        /*0058*/ 	.byte	0x03, 0x50
        /*005a*/ 	.short	0x0000


	//----- nvinfo : EIATTR_MAXREG_COUNT
	.align		4
        /*005c*/ 	.byte	0x03, 0x1b
        /*005e*/ 	.short	0x00ff


	//----- nvinfo : EIATTR_MERCURY_ISA_VERSION
	.align		4
        /*0060*/ 	.byte	0x03, 0x5f
        /*0062*/ 	.short	0x0101


	//----- nvinfo : EIATTR_VRC_CTA_INIT_COUNT
	.align		4
        /*0064*/ 	.byte	0x02, 0x4a
	.zero		1
	.zero		1


	//----- nvinfo : EIATTR_EXIT_INSTR_OFFSETS
	.align		4
        /*0068*/ 	.byte	0x04, 0x1c
        /*006a*/ 	.short	(.L_21 - .L_20)


	//   ....[0]....
.L_20:
        /*006c*/ 	.word	0x00000070


	//   ....[1]....
        /*0070*/ 	.word	0x00000380


	//----- nvinfo : EIATTR_CRS_STACK_SIZE
	.align		4
.L_21:
        /*0074*/ 	.byte	0x04, 0x1e
        /*0076*/ 	.short	(.L_23 - .L_22)
.L_22:
        /*0078*/ 	.word	0x00000000


	//----- nvinfo : EIATTR_CBANK_PARAM_SIZE
	.align		4
.L_23:
        /*007c*/ 	.byte	0x03, 0x19
        /*007e*/ 	.short	0x0024


	//----- nvinfo : EIATTR_PARAM_CBANK
	.align		4
        /*0080*/ 	.byte	0x04, 0x0a
        /*0082*/ 	.short	(.L_25 - .L_24)
	.align		4
.L_24:
        /*0084*/ 	.word	index@(.nv.constant0._Z23contrastive_loss_kernelPKfS0_S0_Pfi)
        /*0088*/ 	.short	0x0380
        /*008a*/ 	.short	0x0024


	//----- nvinfo : EIATTR_SW_WAR
	.align		4
.L_25:
        /*008c*/ 	.byte	0x04, 0x36
        /*008e*/ 	.short	(.L_27 - .L_26)
.L_26:
        /*0090*/ 	.word	0x00000008
.L_27:


//--------------------- .nv.callgraph             --------------------------
	.section	.nv.callgraph,"",@"SHT_CUDA_CALLGRAPH"
	.align	4
	.sectionentsize	8
	.align		4
        /*0000*/ 	.word	0x00000000
	.align		4
        /*0004*/ 	.word	0xffffffff
	.align		4
        /*0008*/ 	.word	0x00000000
	.align		4
        /*000c*/ 	.word	0xfffffffe
	.align		4
        /*0010*/ 	.word	0x00000000
	.align		4
        /*0014*/ 	.word	0xfffffffd
	.align		4
        /*0018*/ 	.word	0x00000000
	.align		4
        /*001c*/ 	.word	0xfffffffc


//--------------------- .text._Z23contrastive_loss_kernelPKfS0_S0_Pfi --------------------------
	.section	.text._Z23contrastive_loss_kernelPKfS0_S0_Pfi,"ax",@progbits
	.align	128
        .global         _Z23contrastive_loss_kernelPKfS0_S0_Pfi
        .type           _Z23contrastive_loss_kernelPKfS0_S0_Pfi,@function
        .size           _Z23contrastive_loss_kernelPKfS0_S0_Pfi,(.L_x_8 - _Z23contrastive_loss_kernelPKfS0_S0_Pfi)
        .other          _Z23contrastive_loss_kernelPKfS0_S0_Pfi,@"STO_CUDA_ENTRY STV_DEFAULT"
_Z23contrastive_loss_kernelPKfS0_S0_Pfi:
.text._Z23contrastive_loss_kernelPKfS0_S0_Pfi:
[----:B------:R-:W-:Y:S01]  /*0000*/  LDC R1, c[0x0][0x37c] ;  /* 0x0000df00ff017b82 */ /* 0x000fe20000000800 */
[----:B------:R-:W0:Y:S07]  /*0010*/  S2R R3, SR_TID.X ;  /* 0x0000000000037919 */ /* 0x000e2e0000002100 */
[----:B------:R-:W0:Y:S01]  /*0020*/  S2UR UR4, SR_CTAID.X ;  /* 0x00000000000479c3 */ /* 0x000e220000002500 */
[----:B------:R-:W1:Y:S07]  /*0030*/  LDCU UR5, c[0x0][0x3a0] ;  /* 0x00007400ff0577ac */ /* 0x000e6e0008000800 */
[----:B------:R-:W0:Y:S02]  /*0040*/  LDC R2, c[0x0][0x360] ;  /* 0x0000d800ff027b82 */ /* 0x000e240000000800 */
[----:B0-----:R-:W-:-:S05]  /*0050*/  IMAD R2, R2, UR4, R3 ;  /* 0x0000000402027c24 */ /* 0x001fca000f8e0203 */
[----:B-1----:R-:W-:-:S13]  /*0060*/  ISETP.GE.AND P0, PT, R2, UR5, PT ;  /* 0x0000000502007c0c */ /* 0x002fda000bf06270 */
[----:B------:R-:W-:Y:S05]  /*0070*/  @P0 EXIT ;  /* 0x000000000000094d */ /* 0x000fea0003800000 */
[----:B------:R-:W0:Y:S01]  /*0080*/  LDC.64 R4, c[0x0][0x380] ;  /* 0x0000e000ff047b82 */ /* 0x000e220000000a00 */
[----:B------:R-:W1:Y:S07]  /*0090*/  LDCU.64 UR4, c[0x0][0x358] ;  /* 0x00006b00ff0477ac */ /* 0x000e6e0008000a00 */
[----:B------:R-:W2:Y:S01]  /*00a0*/  LDC.64 R6, c[0x0][0x388] ;  /* 0x0000e200ff067b82 */ /* 0x000ea20000000a00 */
[----:B0-----:R-:W-:-:S06]  /*00b0*/  IMAD.WIDE R4, R2, 0x4, R4 ;  /* 0x0000000402047825 */ /* 0x001fcc00078e0204 */
[----:B-1----:R-:W3:Y:S01]  /*00c0*/  LDG.E R4, desc[UR4][R4.64] ;  /* 0x0000000404047981 */ /* 0x002ee2000c1e1900 */
[----:B--2---:R-:W-:-:S06]  /*00d0*/  IMAD.WIDE R6, R2, 0x4, R6 ;  /* 0x0000000402067825 */ /* 0x004fcc00078e0206 */
[----:B------:R-:W3:Y:S01]  /*00e0*/  LDG.E R7, desc[UR4][R6.64] ;  /* 0x0000000406077981 */ /* 0x000ee2000c1e1900 */
[----:B------:R-:W-:Y:S01]  /*00f0*/  BSSY.RECONVERGENT B0, `(.L_x_0) ;  /* 0x000000f000007945 */ /* 0x000fe20003800200 */
[----:B---3--:R-:W-:-:S04]  /*0100*/  FADD R0, R4, -R7 ;  /* 0x8000000704007221 */ /* 0x008fc80000000000 */
[----:B------:R-:W-:-:S05]  /*0110*/  FMUL R0, R0, R0 ;  /* 0x0000000000007220 */ /* 0x000fca0000400000 */
[----:B------:R-:W-:Y:S01]  /*0120*/  IADD3 R8, PT, PT, R0, -0xd000000, RZ ;  /* 0xf300000000087810 */ /* 0x000fe20007ffe0ff */
[----:B------:R0:W1:Y:S03]  /*0130*/  MUFU.RSQ R3, R0 ;  /* 0x0000000000037308 */ /* 0x0000660000001400 */
[----:B------:R-:W-:-:S13]  /*0140*/  ISETP.GT.U32.AND P0, PT, R8, 0x727fffff, PT ;  /* 0x727fffff0800780c */ /* 0x000fda0003f04070 */
[----:B0-----:R-:W-:Y:S05]  /*0150*/  @!P0 BRA `(.L_x_1) ;  /* 0x0000000000108947 */ /* 0x001fea0003800000 */
[----:B------:R-:W-:-:S07]  /*0160*/  MOV R10, 0x180 ;  /* 0x00000180000a7802 */ /* 0x000fce0000000f00 */
[----:B-1----:R-:W-:Y:S05]  /*0170*/  CALL.REL.NOINC `($__internal_0_$__cuda_sm20_sqrt_rn_f32_slowpath) ;  /* 0x0000000000847944 */ /* 0x002fea0003c00000 */
[----:B------:R-:W-:Y:S01]  /*0180*/  MOV R3, R5 ;  /* 0x0000000500037202 */ /* 0x000fe20000000f00 */
[----:B------:R-:W-:Y:S06]  /*0190*/  BRA `(.L_x_2) ;  /* 0x0000000000107947 */ /* 0x000fec0003800000 */
.L_x_1:
[----:B-1----:R-:W-:Y:S01]  /*01a0*/  FMUL.FTZ R5, R0, R3 ;  /* 0x0000000300057220 */ /* 0x002fe20000410000 */
[----:B------:R-:W-:-:S03]  /*01b0*/  FMUL.FTZ R3, R3, 0.5 ;  /* 0x3f00000003037820 */ /* 0x000fc60000410000 */
[----:B------:R-:W-:-:S04]  /*01c0*/  FFMA R0, -R5, R5, R0 ;  /* 0x0000000505007223 */ /* 0x000fc80000000100 */
[----:B------:R-:W-:-:S07]  /*01d0*/  FFMA R3, R0, R3, R5 ;  /* 0x0000000300037223 */ /* 0x000fce0000000005 */
.L_x_2:
[----:B------:R-:W-:Y:S05]  /*01e0*/  BSYNC.RECONVERGENT B0 ;  /* 0x0000000000007941 */ /* 0x000fea0003800200 */
.L_x_0:
[----:B------:R-:W0:Y:S02]  /*01f0*/  LDC.64 R6, c[0x0][0x390] ;  /* 0x0000e400ff067b82 */ /* 0x000e240000000a00 */
[----:B0-----:R-:W-:-:S06]  /*0200*/  IMAD.WIDE R6, R2, 0x4, R6 ;  /* 0x0000000402067825 */ /* 0x001fcc00078e0206 */
[----:B------:R-:W2:Y:S01]  /*0210*/  LDG.E R7, desc[UR4][R6.64] ;  /* 0x0000000406077981 */ /* 0x000ea2000c1e1900 */
[----:B------:R-:W-:Y:S01]  /*0220*/  BSSY.RECONVERGENT B0, `(.L_x_3) ;  /* 0x000000f000007945 */ /* 0x000fe20003800200 */
[----:B--2---:R-:W-:-:S04]  /*0230*/  FADD R4, R4, -R7 ;  /* 0x8000000704047221 */ /* 0x004fc80000000000 */
[----:B------:R-:W-:-:S04]  /*0240*/  FMUL R0, R4, R4 ;  /* 0x0000000404007220 */ /* 0x000fc80000400000 */
[----:B------:R0:W1:Y:S01]  /*0250*/  MUFU.RSQ R5, R0 ;  /* 0x0000000000057308 */ /* 0x0000620000001400 */
[----:B------:R-:W-:-:S04]  /*0260*/  IADD3 R4, PT, PT, R0, -0xd000000, RZ ;  /* 0xf300000000047810 */ /* 0x000fc80007ffe0ff */
[----:B------:R-:W-:-:S13]  /*0270*/  ISETP.GT.U32.AND P0, PT, R4, 0x727fffff, PT ;  /* 0x727fffff0400780c */ /* 0x000fda0003f04070 */
[----:B01----:R-:W-:Y:S05]  /*0280*/  @!P0 BRA `(.L_x_4) ;  /* 0x0000000000108947 */ /* 0x003fea0003800000 */
[----:B------:R-:W-:-:S07]  /*0290*/  MOV R10, 0x2b0 ;  /* 0x000002b0000a7802 */ /* 0x000fce0000000f00 */
[----:B------:R-:W-:Y:S05]  /*02a0*/  CALL.REL.NOINC `($__internal_0_$__cuda_sm20_sqrt_rn_f32_slowpath) ;  /* 0x0000000000387944 */ /* 0x000fea0003c00000 */
[----:B------:R-:W-:Y:S01]  /*02b0*/  MOV R0, R5 ;  /* 0x0000000500007202 */ /* 0x000fe20000000f00 */
[----:B------:R-:W-:Y:S06]  /*02c0*/  BRA `(.L_x_5) ;  /* 0x0000000000107947 */ /* 0x000fec0003800000 */
.L_x_4:
[----:B------:R-:W-:Y:S01]  /*02d0*/  FMUL.FTZ R7, R0, R5 ;  /* 0x0000000500077220 */ /* 0x000fe20000410000 */
[----:B------:R-:W-:-:S03]  /*02e0*/  FMUL.FTZ R5, R5, 0.5 ;  /* 0x3f00000005057820 */ /* 0x000fc60000410000 */
[----:B------:R-:W-:-:S04]  /*02f0*/  FFMA R0, -R7, R7, R0 ;  /* 0x0000000707007223 */ /* 0x000fc80000000100 */
[----:B------:R-:W-:-:S07]  /*0300*/  FFMA R0, R0, R5, R7 ;  /* 0x0000000500007223 */ /* 0x000fce0000000007 */
.L_x_5:
[----:B------:R-:W-:Y:S05]  /*0310*/  BSYNC.RECONVERGENT B0 ;  /* 0x0000000000007941 */ /* 0x000fea0003800200 */
.L_x_3:
[----:B------:R-:W0:Y:S01]  /*0320*/  LDC.64 R4, c[0x0][0x398] ;  /* 0x0000e600ff047b82 */ /* 0x000e220000000a00 */
[----:B------:R-:W-:-:S04]  /*0330*/  FADD R0, -R0, R3 ;  /* 0x0000000300007221 */ /* 0x000fc80000000100 */
[----:B------:R-:W-:Y:S01]  /*0340*/  FADD R0, R0, 1 ;  /* 0x3f80000000007421 */ /* 0x000fe20000000000 */
[----:B0-----:R-:W-:-:S04]  /*0350*/  IMAD.WIDE R2, R2, 0x4, R4 ;  /* 0x0000000402027825 */ /* 0x001fc800078e0204 */
[----:B------:R-:W-:-:S05]  /*0360*/  FMNMX R5, RZ, R0, !PT ;  /* 0x00000000ff057209 */ /* 0x000fca0007800000 */
[----:B------:R-:W-:Y:S01]  /*0370*/  STG.E desc[UR4][R2.64], R5 ;  /* 0x0000000502007986 */ /* 0x000fe2000c101904 */
[----:B------:R-:W-:Y:S05]  /*0380*/  EXIT ;  /* 0x000000000000794d */ /* 0x000fea0003800000 */
        .weak           $__internal_0_$__cuda_sm20_sqrt_rn_f32_slowpath
        .type           $__internal_0_$__cuda_sm20_sqrt_rn_f32_slowpath,@function
        .size           $__internal_0_$__cuda_sm20_sqrt_rn_f32_slowpath,(.L_x_8 - $__internal_0_$__cuda_sm20_sqrt_rn_f32_slowpath)
$__internal_0_$__cuda_sm20_sqrt_rn_f32_slowpath:
[----:B------:R-:W-:-:S13]  /*0390*/  LOP3.LUT P0, RZ, R0, 0x7fffffff, RZ, 0xc0, !PT ;  /* 0x7fffffff00ff7812 */ /* 0x000fda000780c0ff */
[----:B------:R-:W-:Y:S01]  /*03a0*/  @!P0 MOV R5, R0 ;  /* 0x0000000000058202 */ /* 0x000fe20000000f00 */
[----:B------:R-:W-:Y:S06]  /*03b0*/  @!P0 BRA `(.L_x_6) ;  /* 0x0000000000408947 */ /* 0x000fec0003800000 */
[----:B------:R-:W-:-:S13]  /*03c0*/  FSETP.GEU.FTZ.AND P0, PT, R0, RZ, PT ;  /* 0x000000ff0000720b */ /* 0x000fda0003f1e000 */
[----:B------:R-:W-:Y:S01]  /*03d0*/  @!P0 MOV R5, 0x7fffffff ;  /* 0x7fffffff00058802 */ /* 0x000fe20000000f00 */
[----:B------:R-:W-:Y:S06]  /*03e0*/  @!P0 BRA `(.L_x_6) ;  /* 0x0000000000348947 */ /* 0x000fec0003800000 */
[----:B------:R-:W-:-:S13]  /*03f0*/  FSETP.GTU.FTZ.AND P0, PT, |R0|, +INF , PT ;  /* 0x7f8000000000780b */ /* 0x000fda0003f1c200 */
[----:B------:R-:W-:Y:S01]  /*0400*/  @P0 FADD.FTZ R5, R0, 1 ;  /* 0x3f80000000050421 */ /* 0x000fe20000010000 */
[----:B------:R-:W-:Y:S06]  /*0410*/  @P0 BRA `(.L_x_6) ;  /* 0x0000000000280947 */ /* 0x000fec0003800000 */
[----:B------:R-:W-:-:S13]  /*0420*/  FSETP.NEU.FTZ.AND P0, PT, |R0|, +INF , PT ;  /* 0x7f8000000000780b */ /* 0x000fda0003f1d200 */
[----:B------:R-:W-:-:S04]  /*0430*/  @P0 FFMA R6, R0, 1.84467440737095516160e+19, RZ ;  /* 0x5f80000000060823 */ /* 0x000fc800000000ff */
[----:B------:R-:W0:Y:S02]  /*0440*/  @P0 MUFU.RSQ R5, R6 ;  /* 0x0000000600050308 */ /* 0x000e240000001400 */
[----:B0-----:R-:W-:Y:S01]  /*0450*/  @P0 FMUL.FTZ R7, R6, R5 ;  /* 0x0000000506070220 */ /* 0x001fe20000410000 */
[----:B------:R-:W-:Y:S01]  /*0460*/  @P0 FMUL.FTZ R9, R5, 0.5 ;  /* 0x3f00000005090820 */ /* 0x000fe20000410000 */
[----:B------:R-:W-:Y:S02]  /*0470*/  @!P0 MOV R5, R0 ;  /* 0x0000000000058202 */ /* 0x000fe40000000f00 */
[----:B------:R-:W-:-:S04]  /*0480*/  @P0 FADD.FTZ R8, -R7, -RZ ;  /* 0x800000ff07080221 */ /* 0x000fc80000010100 */
[----:B------:R-:W-:-:S04]  /*0490*/  @P0 FFMA R8, R7, R8, R6 ;  /* 0x0000000807080223 */ /* 0x000fc80000000006 */
[----:B------:R-:W-:-:S04]  /*04a0*/  @P0 FFMA R8, R8, R9, R7 ;  /* 0x0000000908080223 */ /* 0x000fc80000000007 */
[----:B------:R-:W-:-:S07]  /*04b0*/  @P0 FMUL.FTZ R5, R8, 2.3283064365386962891e-10 ;  /* 0x2f80000008050820 */ /* 0x000fce0000410000 */
.L_x_6:
[----:B------:R-:W-:Y:S01]  /*04c0*/  HFMA2 R7, -RZ, RZ, 0, 0 ;  /* 0x00000000ff077431 */ /* 0x000fe200000001ff */
[----:B------:R-:W-:-:S04]  /*04d0*/  MOV R6, R10 ;  /* 0x0000000a00067202 */ /* 0x000fc80000000f00 */
[----:B------:R-:W-:Y:S05]  /*04e0*/  RET.REL.NODEC R6 `(_Z23contrastive_loss_kernelPKfS0_S0_Pfi) ;  /* 0xfffffff806c47950 */ /* 0x000fea0003c3ffff */
.L_x_7:
[----:B------:R-:W-:-:S00]  /*04f0*/  BRA `(.L_x_7) ;  /* 0xfffffffc00fc7947 */ /* 0x000fc0000383ffff */
[----:B------:R-:W-:-:S00]  /*0500*/  NOP ;  /* 0x0000000000007918 */ /* 0x000fc00000000000 */
[----:B------:R-:W-:-:S00]  /*0510*/  NOP ;  /* 0x0000000000007918 */ /* 0x000fc00000000000 */
[----:B------:R-:W-:-:S00]  /*0520*/  NOP ;  /* 0x0000000000007918 */ /* 0x000fc00000000000 */
[----:B------:R-:W-:-:S00]  /*0530*/  NOP ;  /* 0x0000000000007918 */ /* 0x000fc00000000000 */
[----:B------:R-:W-:-:S00]  /*0540*/  NOP ;  /* 0x0000000000007918 */ /* 0x000fc00000000000 */
[----:B------:R-:W-:-:S00]  /*0550*/  NOP ;  /* 0x0000000000007918 */ /* 0x000fc00000000000 */
[----:B------:R-:W-:-:S00]  /*0560*/  NOP ;  /* 0x0000000000007918 */ /* 0x000fc00000000000 */
[----:B------:R-:W-:-:S00]  /*0570*/  NOP ;  /* 0x0000000000007918 */ /* 0x000fc00000000000 */
.L_x_8:


//--------------------- .nv.shared.reserved.0     --------------------------
	.section	.nv.shared.reserved.0,"aw",@nobits
	.weak		__nv_reservedSMEM_offset_0_alias
	.size		__nv_reservedSMEM_offset_0_alias, 0, 64
	.other		__nv_reservedSMEM_offset_0_alias,@"STO_CUDA_RESERVED_SHARED STV_DEFAULT"
__nv_reservedSMEM_offset_0_alias:
	.zero		0
	.zero		64


//--------------------- .nv.constant0._Z23contrastive_loss_kernelPKfS0_S0_Pfi --------------------------
	.section	.nv.constant0._Z23contrastive_loss_kernelPKfS0_S0_Pfi,"a",@progbits
	.sectionflags	@""
	.align	4
.nv.constant0._Z23contrastive_loss_kernelPKfS0_S0_Pfi:
	.zero		932


//--------------------- SYMBOLS --------------------------

	.type		.nv.reservedSmem.offset0,@object
	.size		.nv.reservedSmem.offset0,0x4
